	.headerflags	@"EF_CUDA_TEXMODE_UNIFIED EF_CUDA_64BIT_ADDRESS EF_CUDA_ACCELERATORS EF_CUDA_SM90 EF_CUDA_VIRTUAL_SM(EF_CUDA_SM90)"
	.elftype	@"ET_EXEC"


//--------------------- .nv.info                  --------------------------
	.section	.nv.info,"",@"SHT_CUDA_INFO"
	.align	4


	//----- nvinfo : EIATTR_REGCOUNT
	.align		4
        /*0000*/ 	.byte	0x04, 0x2f
        /*0002*/ 	.short	(.L_1 - .L_0)
	.align		4
.L_0:
        /*0004*/ 	.word	index@(triton_poi_fused_add_clamp_5)
        /*0008*/ 	.word	0x00000008


	//----- nvinfo : EIATTR_MIN_STACK_SIZE
	.align		4
.L_1:
        /*000c*/ 	.byte	0x04, 0x12
        /*000e*/ 	.short	(.L_3 - .L_2)
	.align		4
.L_2:
        /*0010*/ 	.word	index@(triton_poi_fused_add_clamp_5)
        /*0014*/ 	.word	0x00000000


	//----- nvinfo : EIATTR_FRAME_SIZE
	.align		4
.L_3:
        /*0018*/ 	.byte	0x04, 0x11
        /*001a*/ 	.short	(.L_5 - .L_4)
	.align		4
.L_4:
        /*001c*/ 	.word	index@(triton_poi_fused_add_clamp_5)
        /*0020*/ 	.word	0x00000000


	//----- nvinfo : EIATTR_MIN_STACK_SIZE
	.align		4
.L_5:
        /*0024*/ 	.byte	0x04, 0x12
        /*0026*/ 	.short	(.L_7 - .L_6)
	.align		4
.L_6:
        /*0028*/ 	.word	index@(triton_poi_fused_add_clamp_5)
        /*002c*/ 	.word	0x00000000
.L_7:


//--------------------- .nv.info.triton_poi_fused_add_clamp_5 --------------------------
	.section	.nv.info.triton_poi_fused_add_clamp_5,"",@"SHT_CUDA_INFO"
	.sectionflags	@""
	.align	4


	//----- nvinfo : EIATTR_CUDA_API_VERSION
	.align		4
        /*0000*/ 	.byte	0x04, 0x37
        /*0002*/ 	.short	(.L_9 - .L_8)
.L_8:
        /*0004*/ 	.word	0x0000007c


	//----- nvinfo : EIATTR_KPARAM_INFO
	.align		4
.L_9:
        /*0008*/ 	.byte	0x04, 0x17
        /*000a*/ 	.short	(.L_11 - .L_10)
.L_10:
        /*000c*/ 	.word	0x00000000
        /*0010*/ 	.short	0x0001
        /*0012*/ 	.short	0x0008
        /*0014*/ 	.byte	0x00, 0xf0, 0x11, 0x00


	//----- nvinfo : EIATTR_KPARAM_INFO
	.align		4
.L_11:
        /*0018*/ 	.byte	0x04, 0x17
        /*001a*/ 	.short	(.L_13 - .L_12)
.L_12:
        /*001c*/ 	.word	0x00000000
        /*0020*/ 	.short	0x0000
        /*0022*/ 	.short	0x0000
        /*0024*/ 	.byte	0x00, 0xf4, 0x21, 0x00


	//----- nvinfo : EIATTR_SPARSE_MMA_MASK
	.align		4
.L_13:
        /*0028*/ 	.byte	0x03, 0x50
        /*002a*/ 	.short	0x0000


	//----- nvinfo : EIATTR_MAXREG_COUNT
	.align		4
        /*002c*/ 	.byte	0x03, 0x1b
        /*002e*/ 	.short	0x00ff


	//----- nvinfo : EIATTR_EXIT_INSTR_OFFSETS
	.align		4
        /*0030*/ 	.byte	0x04, 0x1c
        /*0032*/ 	.short	(.L_15 - .L_14)


	//   ....[0]....
.L_14:
        /*0034*/ 	.word	0x00000120


	//   ....[1]....
        /*0038*/ 	.word	0x00000150


	//----- nvinfo : EIATTR_REQNTID
	.align		4
.L_15:
        /*003c*/ 	.byte	0x04, 0x10
        /*003e*/ 	.short	(.L_17 - .L_16)
.L_16:
        /*0040*/ 	.word	0x00000020
        /*0044*/ 	.word	0x00000001
        /*0048*/ 	.word	0x00000001


	//----- nvinfo : EIATTR_CBANK_PARAM_SIZE
	.align		4
.L_17:
        /*004c*/ 	.byte	0x03, 0x19
        /*004e*/ 	.short	0x000c


	//----- nvinfo : EIATTR_PARAM_CBANK
	.align		4
        /*0050*/ 	.byte	0x04, 0x0a
        /*0052*/ 	.short	(.L_19 - .L_18)
	.align		4
.L_18:
        /*0054*/ 	.word	index@(.nv.constant0.triton_poi_fused_add_clamp_5)
        /*0058*/ 	.short	0x0210
        /*005a*/ 	.short	0x000c


	//----- nvinfo : EIATTR_SW_WAR
	.align		4
.L_19:
        /*005c*/ 	.byte	0x04, 0x36
        /*005e*/ 	.short	(.L_21 - .L_20)
.L_20:
        /*0060*/ 	.word	0x00000008
.L_21:


//--------------------- .nv.callgraph             --------------------------
	.section	.nv.callgraph,"",@"SHT_CUDA_CALLGRAPH"
	.align	4
	.sectionentsize	8
	.align		4
        /*0000*/ 	.word	0x00000000
	.align		4
        /*0004*/ 	.word	0xffffffff
	.align		4
        /*0008*/ 	.word	0x00000000
	.align		4
        /*000c*/ 	.word	0xfffffffe
	.align		4
        /*0010*/ 	.word	0x00000000
	.align		4
        /*0014*/ 	.word	0xfffffffd
	.align		4
        /*0018*/ 	.word	0x00000000
	.align		4
        /*001c*/ 	.word	0xfffffffc


//--------------------- .text.triton_poi_fused_add_clamp_5 --------------------------
	.section	.text.triton_poi_fused_add_clamp_5,"ax",@progbits
	.align	128
        .global         triton_poi_fused_add_clamp_5
        .type           triton_poi_fused_add_clamp_5,@function
        .size           triton_poi_fused_add_clamp_5,(.L_x_1 - triton_poi_fused_add_clamp_5)
        .other          triton_poi_fused_add_clamp_5,@"STO_CUDA_ENTRY STV_DEFAULT"
triton_poi_fused_add_clamp_5:
.text.triton_poi_fused_add_clamp_5:
[----:B------:R-:W0:Y:S02]  /*0000*/  LDC R1, c[0x0][0x28] ;  /* 0x00000a00ff017b82 */ /* 0x000e240000000800 */
[----:B------:R-:W1:Y:S01]  /*0010*/  S2R R2, SR_TID.X ;  /* 0x0000000000027919 */ /* 0x000e620000002100 */
[----:B------:R-:W-:Y:S01]  /*0020*/  IMAD.MOV.U32 R5, RZ, RZ, 0x3e800000 ;  /* 0x3e800000ff057424 */ /* 0x000fe200078e00ff */
[----:B------:R-:W2:Y:S01]  /*0030*/  S2R R3, SR_CTAID.X ;  /* 0x0000000000037919 */ /* 0x000ea20000002500 */
[C---:B-1----:R-:W-:Y:S02]  /*0040*/  LOP3.LUT R0, R2.reuse, 0x3, RZ, 0xc0, !PT ;  /* 0x0000000302007812 */ /* 0x042fe400078ec0ff */
[----:B------:R-:W-:-:S03]  /*0050*/  LOP3.LUT P0, RZ, R2, 0x1c, RZ, 0xc0, !PT ;  /* 0x0000001c02ff7812 */ /* 0x000fc6000780c0ff */
[----:B--2---:R-:W-:-:S05]  /*0060*/  IMAD R3, R3, 0x4, R0 ;  /* 0x0000000403037824 */ /* 0x004fca00078e0200 */
[----:B------:R-:W-:Y:S02]  /*0070*/  I2FP.F32.S32 R0, R3 ;  /* 0x0000000300007245 */ /* 0x000fe40000201400 */
[----:B------:R-:W-:-:S03]  /*0080*/  ISETP.LT.AND P0, PT, R3, 0x4, !P0 ;  /* 0x000000040300780c */ /* 0x000fc60004701270 */
[----:B------:R-:W-:-:S04]  /*0090*/  FADD R0, R0, 0.5 ;  /* 0x3f00000000007421 */ /* 0x000fc80000000000 */
[----:B------:R-:W-:Y:S02]  /*00a0*/  FFMA R0, R0, R5, -0.5 ;  /* 0xbf00000000007423 */ /* 0x000fe40000000005 */
[----:B------:R-:W1:Y:S03]  /*00b0*/  LDC.64 R4, c[0x0][0x210] ;  /* 0x00008400ff047b82 */ /* 0x000e660000000a00 */
[----:B------:R-:W-:-:S06]  /*00c0*/  FMNMX R0, RZ, R0, !PT ;  /* 0x00000000ff007209 */ /* 0x000fcc0007800000 */
[----:B------:R-:W2:Y:S02]  /*00d0*/  F2I.TRUNC.NTZ R0, R0 ;  /* 0x0000000000007305 */ /* 0x000ea4000020f100 */
[----:B--2---:R-:W-:Y:S01]  /*00e0*/  VIMNMX R2, R0, -0x1, PT ;  /* 0xffffffff00027848 */ /* 0x004fe20003fe0100 */
[----:B-1----:R-:W-:-:S04]  /*00f0*/  IMAD.WIDE R4, R3, 0x8, R4 ;  /* 0x0000000803047825 */ /* 0x002fc800078e0204 */
[----:B------:R-:W-:-:S05]  /*0100*/  VIADD R2, R2, 0x1 ;  /* 0x0000000102027836 */ /* 0x000fca0000000000 */
[----:B------:R-:W-:Y:S01]  /*0110*/  SHF.R.S32.HI R3, RZ, 0x1f, R2 ;  /* 0x0000001fff037819 */ /* 0x000fe20000011402 */
[----:B------:R-:W-:Y:S06]  /*0120*/  @!P0 EXIT ;  /* 0x000000000000894d */ /* 0x000fec0003800000 */
[----:B------:R-:W-:Y:S02]  /*0130*/  ULDC.64 UR4, c[0x0][0x208] ;  /* 0x0000820000047ab9 */ /* 0x000fe40000000a00 */
[----:B------:R-:W-:Y:S01]  /*0140*/  STG.E.64 desc[UR4][R4.64], R2 ;  /* 0x0000000204007986 */ /* 0x000fe2000c101b04 */
[----:B------:R-:W-:Y:S05]  /*0150*/  EXIT ;  /* 0x000000000000794d */ /* 0x000fea0003800000 */
.L_x_0:
[----:B------:R-:W-:-:S00]  /*0160*/  BRA `(.L_x_0) ;  /* 0xfffffffc00fc7947 */ /* 0x000fc0000383ffff */
[----:B------:R-:W-:-:S00]  /*0170*/  NOP ;  /* 0x0000000000007918 */ /* 0x000fc00000000000 */
        /* <DEDUP_REMOVED lines=8> */
.L_x_1:


//--------------------- .nv.constant0.triton_poi_fused_add_clamp_5 --------------------------
	.section	.nv.constant0.triton_poi_fused_add_clamp_5,"a",@progbits
	.sectionflags	@""
	.align	4
.nv.constant0.triton_poi_fused_add_clamp_5:
	.zero		540
